//
// Generated by NVIDIA NVVM Compiler
//
// Compiler Build ID: CL-36424714
// Cuda compilation tools, release 13.0, V13.0.88
// Based on NVVM 20.0.0
//

.version 9.0
.target sm_100
.address_size 64

	// .globl	_Z21parallel_merge_kernelPiiS_iS_

.visible .entry _Z21parallel_merge_kernelPiiS_iS_(
	.param .u64 .ptr .align 1 _Z21parallel_merge_kernelPiiS_iS__param_0,
	.param .u32 _Z21parallel_merge_kernelPiiS_iS__param_1,
	.param .u64 .ptr .align 1 _Z21parallel_merge_kernelPiiS_iS__param_2,
	.param .u32 _Z21parallel_merge_kernelPiiS_iS__param_3,
	.param .u64 .ptr .align 1 _Z21parallel_merge_kernelPiiS_iS__param_4
)
{
	.reg .pred 	%p<33>;
	.reg .b32 	%r<169>;
	.reg .b32 	%f<2>;
	.reg .b64 	%rd<86>;

	ld.param.u64 	%rd24, [_Z21parallel_merge_kernelPiiS_iS__param_0];
	ld.param.u32 	%r70, [_Z21parallel_merge_kernelPiiS_iS__param_1];
	ld.param.u64 	%rd25, [_Z21parallel_merge_kernelPiiS_iS__param_2];
	ld.param.u32 	%r71, [_Z21parallel_merge_kernelPiiS_iS__param_3];
	ld.param.u64 	%rd26, [_Z21parallel_merge_kernelPiiS_iS__param_4];
	cvta.to.global.u64 	%rd1, %rd26;
	cvta.to.global.u64 	%rd2, %rd25;
	cvta.to.global.u64 	%rd3, %rd24;
	mov.u32 	%r72, %ctaid.x;
	mov.u32 	%r73, %ntid.x;
	mov.u32 	%r74, %tid.x;
	mad.lo.s32 	%r75, %r72, %r73, %r74;
	mov.u32 	%r76, %nctaid.x;
	mul.lo.s32 	%r77, %r73, %r76;
	add.s32 	%r78, %r71, %r70;
	div.s32 	%r79, %r78, %r77;
	cvt.rn.f32.s32 	%f1, %r79;
	cvt.rzi.s32.f32 	%r80, %f1;
	mul.lo.s32 	%r1, %r80, %r75;
	add.s32 	%r81, %r1, %r80;
	min.s32 	%r2, %r78, %r81;
	min.s32 	%r141, %r1, %r70;
	sub.s32 	%r142, %r1, %r141;
	sub.s32 	%r82, %r1, %r71;
	max.s32 	%r143, %r82, 0;
	sub.s32 	%r83, %r1, %r70;
	max.s32 	%r144, %r83, 0;
$L__BB0_1:
	mov.u32 	%r8, %r142;
	mov.u32 	%r7, %r141;
	setp.lt.s32 	%p1, %r7, 1;
	setp.ge.s32 	%p2, %r8, %r71;
	or.pred  	%p3, %p1, %p2;
	@%p3 bra 	$L__BB0_4;
	add.s32 	%r84, %r7, -1;
	mul.wide.u32 	%rd27, %r84, 4;
	add.s64 	%rd28, %rd3, %rd27;
	ld.global.u32 	%r85, [%rd28];
	mul.wide.s32 	%rd29, %r8, 4;
	add.s64 	%rd30, %rd2, %rd29;
	ld.global.u32 	%r86, [%rd30];
	setp.le.s32 	%p4, %r85, %r86;
	@%p4 bra 	$L__BB0_4;
	sub.s32 	%r136, %r7, %r143;
	add.s32 	%r137, %r136, 1;
	shr.u32 	%r138, %r137, 31;
	add.s32 	%r139, %r137, %r138;
	shr.s32 	%r140, %r139, 1;
	add.s32 	%r142, %r140, %r8;
	sub.s32 	%r141, %r7, %r140;
	mov.u32 	%r144, %r8;
	bra.uni 	$L__BB0_1;
$L__BB0_4:
	setp.lt.s32 	%p5, %r8, 1;
	setp.ge.s32 	%p6, %r7, %r70;
	mul.wide.s32 	%rd31, %r7, 4;
	add.s64 	%rd4, %rd3, %rd31;
	or.pred  	%p7, %p6, %p5;
	@%p7 bra 	$L__BB0_7;
	add.s32 	%r87, %r8, -1;
	mul.wide.u32 	%rd32, %r87, 4;
	add.s64 	%rd33, %rd2, %rd32;
	ld.global.u32 	%r88, [%rd33];
	ld.global.u32 	%r89, [%rd4];
	setp.lt.s32 	%p8, %r88, %r89;
	@%p8 bra 	$L__BB0_7;
	sub.s32 	%r90, %r8, %r144;
	add.s32 	%r91, %r90, 1;
	shr.u32 	%r92, %r91, 31;
	add.s32 	%r93, %r91, %r92;
	shr.s32 	%r94, %r93, 1;
	add.s32 	%r141, %r94, %r7;
	sub.s32 	%r142, %r8, %r94;
	mov.u32 	%r143, %r7;
	bra.uni 	$L__BB0_1;
$L__BB0_7:
	min.s32 	%r145, %r2, %r70;
	sub.s32 	%r146, %r2, %r145;
	sub.s32 	%r95, %r2, %r71;
	max.s32 	%r147, %r95, 0;
	sub.s32 	%r96, %r2, %r70;
	max.s32 	%r148, %r96, 0;
$L__BB0_8:
	mov.u32 	%r20, %r146;
	mov.u32 	%r19, %r145;
	setp.lt.s32 	%p9, %r19, 1;
	setp.ge.s32 	%p10, %r20, %r71;
	or.pred  	%p11, %p9, %p10;
	@%p11 bra 	$L__BB0_11;
	add.s32 	%r97, %r19, -1;
	mul.wide.u32 	%rd34, %r97, 4;
	add.s64 	%rd35, %rd3, %rd34;
	ld.global.u32 	%r98, [%rd35];
	mul.wide.s32 	%rd36, %r20, 4;
	add.s64 	%rd37, %rd2, %rd36;
	ld.global.u32 	%r99, [%rd37];
	setp.le.s32 	%p12, %r98, %r99;
	@%p12 bra 	$L__BB0_11;
	sub.s32 	%r131, %r19, %r147;
	add.s32 	%r132, %r131, 1;
	shr.u32 	%r133, %r132, 31;
	add.s32 	%r134, %r132, %r133;
	shr.s32 	%r135, %r134, 1;
	add.s32 	%r146, %r135, %r20;
	sub.s32 	%r145, %r19, %r135;
	mov.u32 	%r148, %r20;
	bra.uni 	$L__BB0_8;
$L__BB0_11:
	setp.lt.s32 	%p13, %r20, 1;
	setp.ge.s32 	%p14, %r19, %r70;
	or.pred  	%p15, %p14, %p13;
	@%p15 bra 	$L__BB0_14;
	add.s32 	%r100, %r20, -1;
	mul.wide.u32 	%rd38, %r100, 4;
	add.s64 	%rd39, %rd2, %rd38;
	ld.global.u32 	%r101, [%rd39];
	mul.wide.s32 	%rd40, %r19, 4;
	add.s64 	%rd41, %rd3, %rd40;
	ld.global.u32 	%r102, [%rd41];
	setp.lt.s32 	%p16, %r101, %r102;
	@%p16 bra 	$L__BB0_14;
	sub.s32 	%r103, %r20, %r148;
	add.s32 	%r104, %r103, 1;
	shr.u32 	%r105, %r104, 31;
	add.s32 	%r106, %r104, %r105;
	shr.s32 	%r107, %r106, 1;
	add.s32 	%r145, %r107, %r19;
	sub.s32 	%r146, %r20, %r107;
	mov.u32 	%r147, %r19;
	bra.uni 	$L__BB0_8;
$L__BB0_14:
	sub.s32 	%r109, %r1, %r7;
	sub.s32 	%r27, %r19, %r7;
	add.s32 	%r110, %r109, %r19;
	sub.s32 	%r28, %r2, %r110;
	cvt.s64.s32 	%rd5, %r109;
	min.s32 	%r111, %r27, %r28;
	setp.lt.s32 	%p17, %r111, 1;
	mov.b32 	%r151, 0;
	mov.u32 	%r150, %r151;
	mov.u32 	%r156, %r151;
	@%p17 bra 	$L__BB0_20;
	mul.wide.s32 	%rd42, %r1, 4;
	add.s64 	%rd6, %rd1, %rd42;
	shl.b64 	%rd43, %rd5, 2;
	add.s64 	%rd7, %rd2, %rd43;
	mov.b32 	%r156, 0;
	mov.u32 	%r150, %r156;
	mov.u32 	%r151, %r156;
$L__BB0_16:
	mul.wide.s32 	%rd44, %r151, 4;
	add.s64 	%rd45, %rd4, %rd44;
	ld.global.u32 	%r32, [%rd45];
	mul.wide.s32 	%rd46, %r150, 4;
	add.s64 	%rd47, %rd7, %rd46;
	ld.global.u32 	%r33, [%rd47];
	setp.gt.s32 	%p18, %r32, %r33;
	@%p18 bra 	$L__BB0_18;
	mul.wide.u32 	%rd48, %r156, 4;
	add.s64 	%rd49, %rd6, %rd48;
	st.global.u32 	[%rd49], %r32;
	add.s32 	%r151, %r151, 1;
	bra.uni 	$L__BB0_19;
$L__BB0_18:
	mul.wide.u32 	%rd50, %r156, 4;
	add.s64 	%rd51, %rd6, %rd50;
	st.global.u32 	[%rd51], %r33;
	add.s32 	%r150, %r150, 1;
$L__BB0_19:
	add.s32 	%r156, %r156, 1;
	setp.lt.s32 	%p19, %r151, %r27;
	setp.lt.s32 	%p20, %r150, %r28;
	and.pred  	%p21, %p19, %p20;
	@%p21 bra 	$L__BB0_16;
$L__BB0_20:
	setp.eq.s32 	%p22, %r151, %r27;
	@%p22 bra 	$L__BB0_28;
	add.s32 	%r42, %r27, %r28;
	setp.ge.s32 	%p23, %r156, %r42;
	@%p23 bra 	$L__BB0_35;
	add.s32 	%r113, %r1, %r156;
	sub.s32 	%r114, %r2, %r113;
	and.b32  	%r43, %r114, 3;
	setp.eq.s32 	%p24, %r43, 0;
	mov.u32 	%r167, %r156;
	@%p24 bra 	$L__BB0_25;
	mul.wide.s32 	%rd52, %r1, 4;
	mul.wide.u32 	%rd53, %r156, 4;
	add.s64 	%rd54, %rd52, %rd53;
	add.s64 	%rd82, %rd1, %rd54;
	neg.s32 	%r157, %r43;
	add.s32 	%r167, %r156, %r43;
$L__BB0_24:
	.pragma "nounroll";
	mul.wide.s32 	%rd56, %r151, 4;
	add.s64 	%rd57, %rd4, %rd56;
	add.s32 	%r151, %r151, 1;
	ld.global.u32 	%r115, [%rd57];
	st.global.u32 	[%rd82], %r115;
	add.s64 	%rd82, %rd82, 4;
	add.s32 	%r157, %r157, 1;
	setp.ne.s32 	%p25, %r157, 0;
	@%p25 bra 	$L__BB0_24;
$L__BB0_25:
	sub.s32 	%r116, %r1, %r2;
	add.s32 	%r117, %r116, %r156;
	setp.gt.u32 	%p26, %r117, -4;
	@%p26 bra 	$L__BB0_35;
	add.s64 	%rd12, %rd4, 8;
	mul.wide.s32 	%rd60, %r1, 4;
	mul.wide.u32 	%rd61, %r167, 4;
	add.s64 	%rd62, %rd60, %rd61;
	add.s64 	%rd63, %rd62, %rd1;
	add.s64 	%rd85, %rd63, 8;
$L__BB0_27:
	mul.wide.s32 	%rd64, %r151, 4;
	add.s64 	%rd65, %rd12, %rd64;
	ld.global.u32 	%r118, [%rd65+-8];
	st.global.u32 	[%rd85+-8], %r118;
	ld.global.u32 	%r119, [%rd65+-4];
	st.global.u32 	[%rd85+-4], %r119;
	ld.global.u32 	%r120, [%rd65];
	st.global.u32 	[%rd85], %r120;
	add.s32 	%r151, %r151, 4;
	ld.global.u32 	%r121, [%rd65+4];
	add.s32 	%r167, %r167, 4;
	st.global.u32 	[%rd85+4], %r121;
	add.s64 	%rd85, %rd85, 16;
	setp.lt.s32 	%p27, %r167, %r42;
	@%p27 bra 	$L__BB0_27;
	bra.uni 	$L__BB0_35;
$L__BB0_28:
	add.s32 	%r52, %r27, %r28;
	setp.ge.s32 	%p28, %r156, %r52;
	@%p28 bra 	$L__BB0_35;
	add.s32 	%r122, %r1, %r156;
	sub.s32 	%r123, %r2, %r122;
	and.b32  	%r53, %r123, 3;
	setp.eq.s32 	%p29, %r53, 0;
	mov.u32 	%r165, %r156;
	@%p29 bra 	$L__BB0_32;
	mul.wide.s32 	%rd66, %r1, 4;
	mul.wide.u32 	%rd67, %r156, 4;
	add.s64 	%rd68, %rd66, %rd67;
	add.s64 	%rd83, %rd1, %rd68;
	add.s64 	%rd69, %rd2, %rd66;
	sub.s64 	%rd15, %rd69, %rd31;
	neg.s32 	%r161, %r53;
	add.s32 	%r165, %r156, %r53;
$L__BB0_31:
	.pragma "nounroll";
	mul.wide.s32 	%rd71, %r150, 4;
	add.s64 	%rd72, %rd15, %rd71;
	add.s32 	%r150, %r150, 1;
	ld.global.u32 	%r124, [%rd72];
	st.global.u32 	[%rd83], %r124;
	add.s64 	%rd83, %rd83, 4;
	add.s32 	%r161, %r161, 1;
	setp.ne.s32 	%p30, %r161, 0;
	@%p30 bra 	$L__BB0_31;
$L__BB0_32:
	sub.s32 	%r125, %r1, %r2;
	add.s32 	%r126, %r125, %r156;
	setp.gt.u32 	%p31, %r126, -4;
	@%p31 bra 	$L__BB0_35;
	mul.wide.s32 	%rd73, %r1, 4;
	add.s64 	%rd74, %rd73, %rd2;
	sub.s64 	%rd76, %rd74, %rd31;
	add.s64 	%rd18, %rd76, 8;
	mul.wide.u32 	%rd77, %r165, 4;
	add.s64 	%rd78, %rd73, %rd77;
	add.s64 	%rd79, %rd78, %rd1;
	add.s64 	%rd84, %rd79, 8;
$L__BB0_34:
	mul.wide.s32 	%rd80, %r150, 4;
	add.s64 	%rd81, %rd18, %rd80;
	ld.global.u32 	%r127, [%rd81+-8];
	st.global.u32 	[%rd84+-8], %r127;
	ld.global.u32 	%r128, [%rd81+-4];
	st.global.u32 	[%rd84+-4], %r128;
	ld.global.u32 	%r129, [%rd81];
	st.global.u32 	[%rd84], %r129;
	add.s32 	%r150, %r150, 4;
	ld.global.u32 	%r130, [%rd81+4];
	add.s32 	%r165, %r165, 4;
	st.global.u32 	[%rd84+4], %r130;
	add.s64 	%rd84, %rd84, 16;
	setp.lt.s32 	%p32, %r165, %r52;
	@%p32 bra 	$L__BB0_34;
$L__BB0_35:
	ret;

}


// ===== COMPILED SASS (sm_100) =====

	.target	sm_100

	.elftype	@"ET_EXEC"


//--------------------- .note.nv.tkinfo           --------------------------
	.section	.note.nv.tkinfo,"",@"SHT_NOTE"
	.sectionflags	@"SHF_NOTE_NV_TKINFO"
	.tkinfo
        /*0018*/ 	.word	0x00000002
        /*0030*/ 	.string	""
        /*0030*/ 	.string	"ptxas"
        /*0030*/ 	.string	"Cuda compilation tools, release 13.0, V13.0.88"
        /*0030*/ 	.string	"Build cuda_13.0.r13.0/compiler.36424714_0"
        /*0030*/ 	.string	"-arch sm_100 -m 64 "



//--------------------- .note.nv.cuinfo           --------------------------
	.section	.note.nv.cuinfo,"",@"SHT_NOTE"
	.sectionflags	@"SHF_NOTE_NV_CUINFO"
        /*0018*/ 	.short	0x0002
        /*001a*/ 	.short	0x0064
        /*001c*/ 	.short	0x0082
	.zero		2


//--------------------- .nv.info                  --------------------------
	.section	.nv.info,"",@"SHT_CUDA_INFO"
	.align	4


	//----- nvinfo : EIATTR_REGCOUNT
	.align		4
        /*0000*/ 	.byte	0x04, 0x2f
        /*0002*/ 	.short	(.L_1 - .L_0)
	.align		4
.L_0:
        /*0004*/ 	.word	index@(_Z21parallel_merge_kernelPiiS_iS_)
        /*0008*/ 	.word	0x0000001c


	//----- nvinfo : EIATTR_FRAME_SIZE
	.align		4
.L_1:
        /*000c*/ 	.byte	0x04, 0x11
        /*000e*/ 	.short	(.L_3 - .L_2)
	.align		4
.L_2:
        /*0010*/ 	.word	index@(_Z21parallel_merge_kernelPiiS_iS_)
        /*0014*/ 	.word	0x00000000


	//----- nvinfo : EIATTR_MIN_STACK_SIZE
	.align		4
.L_3:
        /*0018*/ 	.byte	0x04, 0x12
        /*001a*/ 	.short	(.L_5 - .L_4)
	.align		4
.L_4:
        /*001c*/ 	.word	index@(_Z21parallel_merge_kernelPiiS_iS_)
        /*0020*/ 	.word	0x00000000
.L_5:


//--------------------- .nv.compat                --------------------------
	.section	.nv.compat,"",@"SHT_CUDA_COMPAT_INFO"
	.align	4
        /*0000*/ 	.byte	0x02, 0x09, 0x00, 0x00, 0x02, 0x02, 0x01, 0x00, 0x02, 0x05, 0x05, 0x00, 0x03, 0x07, 0x01, 0x01
        /*0010*/ 	.byte	0x02, 0x03, 0x00, 0x00, 0x02, 0x06, 0x01, 0x00, 0x04, 0x0b, 0x08, 0x00, 0x09, 0x00, 0x00, 0x00
        /*0020*/ 	.byte	0x00, 0x00, 0x00, 0x00


//--------------------- .nv.info._Z21parallel_merge_kernelPiiS_iS_ --------------------------
	.section	.nv.info._Z21parallel_merge_kernelPiiS_iS_,"",@"SHT_CUDA_INFO"
	.sectionflags	@""
	.align	4


	//----- nvinfo : EIATTR_CUDA_API_VERSION
	.align		4
        /*0000*/ 	.byte	0x04, 0x37
        /*0002*/ 	.short	(.L_7 - .L_6)
.L_6:
        /*0004*/ 	.word	0x00000082


	//----- nvinfo : EIATTR_KPARAM_INFO
	.align		4
.L_7:
        /*0008*/ 	.byte	0x04, 0x17
        /*000a*/ 	.short	(.L_9 - .L_8)
.L_8:
        /*000c*/ 	.word	0x00000000
        /*0010*/ 	.short	0x0004
        /*0012*/ 	.short	0x0020
        /*0014*/ 	.byte	0x00, 0xf5, 0x21, 0x00


	//----- nvinfo : EIATTR_KPARAM_INFO
	.align		4
.L_9:
        /*0018*/ 	.byte	0x04, 0x17
        /*001a*/ 	.short	(.L_11 - .L_10)
.L_10:
        /*001c*/ 	.word	0x00000000
        /*0020*/ 	.short	0x0003
        /*0022*/ 	.short	0x0018
        /*0024*/ 	.byte	0x00, 0xf0, 0x11, 0x00


	//----- nvinfo : EIATTR_KPARAM_INFO
	.align		4
.L_11:
        /*0028*/ 	.byte	0x04, 0x17
        /*002a*/ 	.short	(.L_13 - .L_12)
.L_12:
        /*002c*/ 	.word	0x00000000
        /*0030*/ 	.short	0x0002
        /*0032*/ 	.short	0x0010
        /*0034*/ 	.byte	0x00, 0xf5, 0x21, 0x00


	//----- nvinfo : EIATTR_KPARAM_INFO
	.align		4
.L_13:
        /*0038*/ 	.byte	0x04, 0x17
        /*003a*/ 	.short	(.L_15 - .L_14)
.L_14:
        /*003c*/ 	.word	0x00000000
        /*0040*/ 	.short	0x0001
        /*0042*/ 	.short	0x0008
        /*0044*/ 	.byte	0x00, 0xf0, 0x11, 0x00


	//----- nvinfo : EIATTR_KPARAM_INFO
	.align		4
.L_15:
        /*0048*/ 	.byte	0x04, 0x17
        /*004a*/ 	.short	(.L_17 - .L_16)
.L_16:
        /*004c*/ 	.word	0x00000000
        /*0050*/ 	.short	0x0000
        /*0052*/ 	.short	0x0000
        /*0054*/ 	.byte	0x00, 0xf5, 0x21, 0x00


	//----- nvinfo : EIATTR_SPARSE_MMA_MASK
	.align		4
.L_17:
        /*0058*/ 	.byte	0x03, 0x50
        /*005a*/ 	.short	0x0000


	//----- nvinfo : EIATTR_MAXREG_COUNT
	.align		4
        /*005c*/ 	.byte	0x03, 0x1b
        /*005e*/ 	.short	0x00ff


	//----- nvinfo : EIATTR_MERCURY_ISA_VERSION
	.align		4
        /*0060*/ 	.byte	0x03, 0x5f
        /*0062*/ 	.short	0x0101


	//----- nvinfo : EIATTR_VRC_CTA_INIT_COUNT
	.align		4
        /*0064*/ 	.byte	0x02, 0x4a
	.zero		1
	.zero		1


	//----- nvinfo : EIATTR_EXIT_INSTR_OFFSETS
	.align		4
        /*0068*/ 	.byte	0x04, 0x1c
        /*006a*/ 	.short	(.L_19 - .L_18)


	//   ....[0]....
.L_18:
        /*006c*/ 	.word	0x00000aa0


	//   ....[1]....
        /*0070*/ 	.word	0x00000c40


	//   ....[2]....
        /*0074*/ 	.word	0x00001240


	//   ....[3]....
        /*0078*/ 	.word	0x000012e0


	//   ....[4]....
        /*007c*/ 	.word	0x00001310


	//   ....[5]....
        /*0080*/ 	.word	0x000014e0


	//   ....[6]....
        /*0084*/ 	.word	0x00001b10


	//   ....[7]....
        /*0088*/ 	.word	0x00001bb0


	//----- nvinfo : EIATTR_CRS_STACK_SIZE
	.align		4
.L_19:
        /*008c*/ 	.byte	0x04, 0x1e
        /*008e*/ 	.short	(.L_21 - .L_20)
.L_20:
        /*0090*/ 	.word	0x00000000


	//----- nvinfo : EIATTR_CBANK_PARAM_SIZE
	.align		4
.L_21:
        /*0094*/ 	.byte	0x03, 0x19
        /*0096*/ 	.short	0x0028


	//----- nvinfo : EIATTR_PARAM_CBANK
	.align		4
        /*0098*/ 	.byte	0x04, 0x0a
        /*009a*/ 	.short	(.L_23 - .L_22)
	.align		4
.L_22:
        /*009c*/ 	.word	index@(.nv.constant0._Z21parallel_merge_kernelPiiS_iS_)
        /*00a0*/ 	.short	0x0380
        /*00a2*/ 	.short	0x0028


	//----- nvinfo : EIATTR_SW_WAR
	.align		4
.L_23:
        /*00a4*/ 	.byte	0x04, 0x36
        /*00a6*/ 	.short	(.L_25 - .L_24)
.L_24:
        /*00a8*/ 	.word	0x00000008
.L_25:


//--------------------- .nv.callgraph             --------------------------
	.section	.nv.callgraph,"",@"SHT_CUDA_CALLGRAPH"
	.align	4
	.sectionentsize	8
	.align		4
        /*0000*/ 	.word	0x00000000
	.align		4
        /*0004*/ 	.word	0xffffffff
	.align		4
        /*0008*/ 	.word	0x00000000
	.align		4
        /*000c*/ 	.word	0xfffffffe
	.align		4
        /*0010*/ 	.word	0x00000000
	.align		4
        /*0014*/ 	.word	0xfffffffd
	.align		4
        /*0018*/ 	.word	0x00000000
	.align		4
        /*001c*/ 	.word	0xfffffffc


//--------------------- .text._Z21parallel_merge_kernelPiiS_iS_ --------------------------
	.section	.text._Z21parallel_merge_kernelPiiS_iS_,"ax",@progbits
	.align	128
        .global         _Z21parallel_merge_kernelPiiS_iS_
        .type           _Z21parallel_merge_kernelPiiS_iS_,@function
        .size           _Z21parallel_merge_kernelPiiS_iS_,(.L_x_33 - _Z21parallel_merge_kernelPiiS_iS_)
        .other          _Z21parallel_merge_kernelPiiS_iS_,@"STO_CUDA_ENTRY STV_DEFAULT"
_Z21parallel_merge_kernelPiiS_iS_:
.text._Z21parallel_merge_kernelPiiS_iS_:
[----:B------:R-:W-:Y:S08]  /*0000*/  LDC R1, c[0x0][0x37c] ;  /* 0x0000df00ff017b82 */ /* 0x000ff00000000800 */
[----:B------:R-:W0:Y:S01]  /*0010*/  LDC R0, c[0x0][0x360] ;  /* 0x0000d800ff007b82 */ /* 0x000e220000000800 */
[----:B------:R-:W0:Y:S01]  /*0020*/  LDCU UR4, c[0x0][0x370] ;  /* 0x00006e00ff0477ac */ /* 0x000e220008000800 */
[----:B------:R-:W-:Y:S01]  /*0030*/  BSSY.RECONVERGENT B0, `(.L_x_0) ;  /* 0x0000054000007945 */ /* 0x000fe20003800200 */
[----:B------:R-:W1:Y:S05]  /*0040*/  LDCU UR5, c[0x0][0x398] ;  /* 0x00007300ff0577ac */ /* 0x000e6a0008000800 */
[----:B------:R-:W1:Y:S01]  /*0050*/  LDC R3, c[0x0][0x388] ;  /* 0x0000e200ff037b82 */ /* 0x000e620000000800 */
[----:B------:R-:W2:Y:S01]  /*0060*/  LDCU.64 UR6, c[0x0][0x358] ;  /* 0x00006b00ff0677ac */ /* 0x000ea20008000a00 */
[----:B------:R-:W3:Y:S06]  /*0070*/  LDCU.64 UR8, c[0x0][0x380] ;  /* 0x00007000ff0877ac */ /* 0x000eec0008000a00 */
[----:B------:R-:W4:Y:S01]  /*0080*/  LDC.64 R12, c[0x0][0x390] ;  /* 0x0000e400ff0c7b82 */ /* 0x000f220000000a00 */
[----:B0-----:R-:W-:-:S07]  /*0090*/  IMAD R2, R0, UR4, RZ ;  /* 0x0000000400027c24 */ /* 0x001fce000f8e02ff */
[----:B------:R-:W0:Y:S01]  /*00a0*/  S2UR UR4, SR_CTAID.X ;  /* 0x00000000000479c3 */ /* 0x000e220000002500 */
[----:B------:R-:W-:Y:S01]  /*00b0*/  IABS R9, R2 ;  /* 0x0000000200097213 */ /* 0x000fe20000000000 */
[----:B-1----:R-:W-:-:S03]  /*00c0*/  VIADD R7, R3, UR5 ;  /* 0x0000000503077c36 */ /* 0x002fc60008000000 */
[----:B------:R-:W1:Y:S08]  /*00d0*/  I2F.RP R6, R9 ;  /* 0x0000000900067306 */ /* 0x000e700000209400 */
[----:B-1----:R-:W1:Y:S02]  /*00e0*/  MUFU.RCP R6, R6 ;  /* 0x0000000600067308 */ /* 0x002e640000001000 */
[----:B-1----:R-:W-:Y:S01]  /*00f0*/  VIADD R4, R6, 0xffffffe ;  /* 0x0ffffffe06047836 */ /* 0x002fe20000000000 */
[----:B------:R-:W-:-:S05]  /*0100*/  IABS R6, R7 ;  /* 0x0000000700067213 */ /* 0x000fca0000000000 */
[----:B------:R1:W5:Y:S02]  /*0110*/  F2I.FTZ.U32.TRUNC.NTZ R5, R4 ;  /* 0x0000000400057305 */ /* 0x000364000021f000 */
[----:B-1----:R-:W-:Y:S02]  /*0120*/  IMAD.MOV.U32 R4, RZ, RZ, RZ ;  /* 0x000000ffff047224 */ /* 0x002fe400078e00ff */
[----:B-----5:R-:W-:-:S04]  /*0130*/  IMAD.MOV R8, RZ, RZ, -R5 ;  /* 0x000000ffff087224 */ /* 0x020fc800078e0a05 */
[----:B------:R-:W-:Y:S01]  /*0140*/  IMAD R11, R8, R9, RZ ;  /* 0x00000009080b7224 */ /* 0x000fe200078e02ff */
[----:B------:R-:W-:-:S03]  /*0150*/  IABS R8, R2 ;  /* 0x0000000200087213 */ /* 0x000fc60000000000 */
[----:B------:R-:W-:Y:S02]  /*0160*/  IMAD.HI.U32 R5, R5, R11, R4 ;  /* 0x0000000b05057227 */ /* 0x000fe400078e0004 */
[----:B------:R-:W1:Y:S02]  /*0170*/  LDC.64 R10, c[0x0][0x380] ;  /* 0x0000e000ff0a7b82 */ /* 0x000e640000000a00 */
[----:B------:R-:W-:Y:S02]  /*0180*/  IMAD.MOV R4, RZ, RZ, -R8 ;  /* 0x000000ffff047224 */ /* 0x000fe400078e0a08 */
[----:B------:R-:W-:-:S04]  /*0190*/  IMAD.HI.U32 R5, R5, R6, RZ ;  /* 0x0000000605057227 */ /* 0x000fc800078e00ff */
[----:B------:R-:W-:Y:S01]  /*01a0*/  IMAD R4, R5, R4, R6 ;  /* 0x0000000405047224 */ /* 0x000fe200078e0206 */
[----:B------:R-:W0:Y:S04]  /*01b0*/  LDC R8, c[0x0][0x388] ;  /* 0x0000e200ff087b82 */ /* 0x000e280000000800 */
[----:B------:R-:W-:-:S04]  /*01c0*/  ISETP.GT.U32.AND P1, PT, R9, R4, PT ;  /* 0x000000040900720c */ /* 0x000fc80003f24070 */
[----:B------:R-:W0:Y:S09]  /*01d0*/  LDC R6, c[0x0][0x398] ;  /* 0x0000e600ff067b82 */ /* 0x000e320000000800 */
[----:B------:R-:W-:Y:S01]  /*01e0*/  @!P1 IADD3 R4, PT, PT, R4, -R9, RZ ;  /* 0x8000000904049210 */ /* 0x000fe20007ffe0ff */
[----:B------:R-:W-:Y:S01]  /*01f0*/  @!P1 VIADD R5, R5, 0x1 ;  /* 0x0000000105059836 */ /* 0x000fe20000000000 */
[----:B------:R-:W-:-:S02]  /*0200*/  ISETP.NE.AND P1, PT, R2, RZ, PT ;  /* 0x000000ff0200720c */ /* 0x000fc40003f25270 */
[----:B------:R-:W-:Y:S02]  /*0210*/  ISETP.GE.U32.AND P0, PT, R4, R9, PT ;  /* 0x000000090400720c */ /* 0x000fe40003f06070 */
[----:B------:R-:W-:Y:S01]  /*0220*/  LOP3.LUT R4, R7, R2, RZ, 0x3c, !PT ;  /* 0x0000000207047212 */ /* 0x000fe200078e3cff */
[----:B------:R-:W0:Y:S03]  /*0230*/  S2R R9, SR_TID.X ;  /* 0x0000000000097919 */ /* 0x000e260000002100 */
[----:B------:R-:W-:-:S07]  /*0240*/  ISETP.GE.AND P2, PT, R4, RZ, PT ;  /* 0x000000ff0400720c */ /* 0x000fce0003f46270 */
[----:B------:R-:W-:-:S06]  /*0250*/  @P0 VIADD R5, R5, 0x1 ;  /* 0x0000000105050836 */ /* 0x000fcc0000000000 */
[----:B------:R-:W-:Y:S01]  /*0260*/  @!P2 IMAD.MOV R5, RZ, RZ, -R5 ;  /* 0x000000ffff05a224 */ /* 0x000fe200078e0a05 */
[----:B------:R-:W-:-:S04]  /*0270*/  @!P1 LOP3.LUT R5, RZ, R2, RZ, 0x33, !PT ;  /* 0x00000002ff059212 */ /* 0x000fc800078e33ff */
[----:B------:R-:W-:-:S06]  /*0280*/  I2FP.F32.S32 R5, R5 ;  /* 0x0000000500057245 */ /* 0x000fcc0000201400 */
[----:B------:R-:W5:Y:S01]  /*0290*/  F2I.TRUNC.NTZ R5, R5 ;  /* 0x0000000500057305 */ /* 0x000f62000020f100 */
[----:B0-----:R-:W-:-:S04]  /*02a0*/  IMAD R0, R0, UR4, R9 ;  /* 0x0000000400007c24 */ /* 0x001fc8000f8e0209 */
[----:B-----5:R-:W-:-:S05]  /*02b0*/  IMAD R0, R0, R5, RZ ;  /* 0x0000000500007224 */ /* 0x020fca00078e02ff */
[C---:B------:R-:W-:Y:S02]  /*02c0*/  VIMNMX R15, PT, PT, R0.reuse, R3, PT ;  /* 0x00000003000f7248 */ /* 0x040fe40003fe0100 */
[C---:B------:R-:W-:Y:S02]  /*02d0*/  VIADDMNMX R7, R0.reuse, R5, R7, PT ;  /* 0x0000000500077246 */ /* 0x040fe40003800107 */
[C---:B------:R-:W-:Y:S01]  /*02e0*/  VIADDMNMX R14, R0.reuse, -R3, RZ, !PT ;  /* 0x80000003000e7246 */ /* 0x040fe200078001ff */
[C---:B------:R-:W-:Y:S01]  /*02f0*/  IMAD.IADD R21, R0.reuse, 0x1, -R15 ;  /* 0x0000000100157824 */ /* 0x040fe200078e0a0f */
[----:B-1234-:R-:W-:-:S07]  /*0300*/  VIADDMNMX R16, R0, -UR5, RZ, !PT ;  /* 0x8000000500107c46 */ /* 0x01efce000f8001ff */
.L_x_5:
[----:B------:R-:W-:Y:S01]  /*0310*/  BSSY.RECONVERGENT B1, `(.L_x_1) ;  /* 0x0000013000017945 */ /* 0x000fe20003800200 */
.L_x_3:
[----:B------:R-:W-:Y:S01]  /*0320*/  ISETP.GE.AND P0, PT, R21, R6, PT ;  /* 0x000000061500720c */ /* 0x000fe20003f06270 */
[----:B------:R-:W-:Y:S01]  /*0330*/  IMAD.MOV.U32 R9, RZ, RZ, R15 ;  /* 0x000000ffff097224 */ /* 0x000fe200078e000f */
[----:B------:R-:W-:Y:S02]  /*0340*/  MOV R17, R21 ;  /* 0x0000001500117202 */ /* 0x000fe40000000f00 */
[----:B------:R-:W-:-:S13]  /*0350*/  ISETP.LT.OR P0, PT, R15, 0x1, P0 ;  /* 0x000000010f00780c */ /* 0x000fda0000701670 */
[----:B------:R-:W-:Y:S05]  /*0360*/  @P0 BRA `(.L_x_2) ;  /* 0x0000000000340947 */ /* 0x000fea0003800000 */
[----:B------:R-:W-:Y:S02]  /*0370*/  VIADD R5, R15, 0xffffffff ;  /* 0xffffffff0f057836 */ /* 0x000fe40000000000 */
[----:B------:R-:W-:-:S04]  /*0380*/  IMAD.WIDE R2, R21, 0x4, R12 ;  /* 0x0000000415027825 */ /* 0x000fc800078e020c */
[----:B------:R-:W-:Y:S02]  /*0390*/  IMAD.WIDE.U32 R4, R5, 0x4, R10 ;  /* 0x0000000405047825 */ /* 0x000fe400078e000a */
[----:B------:R-:W2:Y:S04]  /*03a0*/  LDG.E R3, desc[UR6][R2.64] ;  /* 0x0000000602037981 */ /* 0x000ea8000c1e1900 */
[----:B------:R-:W2:Y:S02]  /*03b0*/  LDG.E R4, desc[UR6][R4.64] ;  /* 0x0000000604047981 */ /* 0x000ea4000c1e1900 */
[----:B--2---:R-:W-:-:S13]  /*03c0*/  ISETP.GT.AND P0, PT, R4, R3, PT ;  /* 0x000000030400720c */ /* 0x004fda0003f04270 */
[----:B------:R-:W-:Y:S01]  /*03d0*/  @P0 IADD3 R18, PT, PT, R15, 0x1, -R16 ;  /* 0x000000010f120810 */ /* 0x000fe20007ffe810 */
[----:B------:R-:W-:-:S03]  /*03e0*/  @P0 IMAD.MOV.U32 R14, RZ, RZ, R17 ;  /* 0x000000ffff0e0224 */ /* 0x000fc600078e0011 */
[----:B------:R-:W-:-:S04]  /*03f0*/  @P0 LEA.HI R18, R18, R18, RZ, 0x1 ;  /* 0x0000001212120211 */ /* 0x000fc800078f08ff */
[----:B------:R-:W-:-:S05]  /*0400*/  @P0 SHF.R.S32.HI R18, RZ, 0x1, R18 ;  /* 0x00000001ff120819 */ /* 0x000fca0000011412 */
[----:B------:R-:W-:Y:S02]  /*0410*/  @P0 IMAD.IADD R21, R18, 0x1, R21 ;  /* 0x0000000112150824 */ /* 0x000fe400078e0215 */
[----:B------:R-:W-:Y:S01]  /*0420*/  @P0 IMAD.IADD R15, R15, 0x1, -R18 ;  /* 0x000000010f0f0824 */ /* 0x000fe200078e0a12 */
[----:B------:R-:W-:Y:S06]  /*0430*/  @P0 BRA `(.L_x_3) ;  /* 0xfffffffc00b80947 */ /* 0x000fec000383ffff */
.L_x_2:
[----:B------:R-:W-:Y:S05]  /*0440*/  BSYNC.RECONVERGENT B1 ;  /* 0x0000000000017941 */ /* 0x000fea0003800200 */
.L_x_1:
[----:B------:R-:W-:Y:S01]  /*0450*/  ISETP.GE.AND P0, PT, R17, 0x1, PT ;  /* 0x000000011100780c */ /* 0x000fe20003f06270 */
[----:B------:R-:W-:-:S03]  /*0460*/  IMAD.WIDE R2, R9, 0x4, RZ ;  /* 0x0000000409027825 */ /* 0x000fc600078e02ff */
[----:B------:R-:W-:Y:S02]  /*0470*/  ISETP.GE.OR P0, PT, R9, R8, !P0 ;  /* 0x000000080900720c */ /* 0x000fe40004706670 */
[----:B------:R-:W-:-:S04]  /*0480*/  IADD3 R4, P1, PT, R2, UR8, RZ ;  /* 0x0000000802047c10 */ /* 0x000fc8000ff3e0ff */
[----:B------:R-:W-:-:S07]  /*0490*/  IADD3.X R5, PT, PT, R3, UR9, RZ, P1, !PT ;  /* 0x0000000903057c10 */ /* 0x000fce0008ffe4ff */
[----:B------:R-:W-:Y:S05]  /*04a0*/  @P0 BRA `(.L_x_4) ;  /* 0x0000000000300947 */ /* 0x000fea0003800000 */
[----:B------:R-:W-:Y:S01]  /*04b0*/  VIADD R19, R17, 0xffffffff ;  /* 0xffffffff11137836 */ /* 0x000fe20000000000 */
[----:B------:R-:W2:Y:S03]  /*04c0*/  LDG.E R15, desc[UR6][R4.64] ;  /* 0x00000006040f7981 */ /* 0x000ea6000c1e1900 */
[----:B------:R-:W-:-:S06]  /*04d0*/  IMAD.WIDE.U32 R18, R19, 0x4, R12 ;  /* 0x0000000413127825 */ /* 0x000fcc00078e000c */
[----:B------:R-:W2:Y:S02]  /*04e0*/  LDG.E R18, desc[UR6][R18.64] ;  /* 0x0000000612127981 */ /* 0x000ea4000c1e1900 */
[----:B--2---:R-:W-:-:S13]  /*04f0*/  ISETP.GE.AND P0, PT, R18, R15, PT ;  /* 0x0000000f1200720c */ /* 0x004fda0003f06270 */
[----:B------:R-:W-:-:S04]  /*0500*/  @P0 IADD3 R15, PT, PT, R17, 0x1, -R14 ;  /* 0x00000001110f0810 */ /* 0x000fc80007ffe80e */
[----:B------:R-:W-:-:S04]  /*0510*/  @P0 LEA.HI R15, R15, R15, RZ, 0x1 ;  /* 0x0000000f0f0f0211 */ /* 0x000fc800078f08ff */
[----:B------:R-:W-:Y:S02]  /*0520*/  @P0 SHF.R.S32.HI R20, RZ, 0x1, R15 ;  /* 0x00000001ff140819 */ /* 0x000fe4000001140f */
[----:B------:R-:W-:-:S03]  /*0530*/  @P0 MOV R16, R9 ;  /* 0x0000000900100202 */ /* 0x000fc60000000f00 */
[----:B------:R-:W-:Y:S02]  /*0540*/  @P0 IMAD.IADD R21, R17, 0x1, -R20 ;  /* 0x0000000111150824 */ /* 0x000fe400078e0a14 */
[----:B------:R-:W-:Y:S01]  /*0550*/  @P0 IMAD.IADD R15, R20, 0x1, R9 ;  /* 0x00000001140f0824 */ /* 0x000fe200078e0209 */
[----:B------:R-:W-:Y:S06]  /*0560*/  @P0 BRA `(.L_x_5) ;  /* 0xfffffffc00680947 */ /* 0x000fec000383ffff */
.L_x_4:
[----:B------:R-:W-:Y:S05]  /*0570*/  BSYNC.RECONVERGENT B0 ;  /* 0x0000000000007941 */ /* 0x000fea0003800200 */
.L_x_0:
[----:B------:R-:W0:Y:S01]  /*0580*/  LDC.64 R10, c[0x0][0x390] ;  /* 0x0000e400ff0a7b82 */ /* 0x000e220000000a00 */
[C---:B------:R-:W-:Y:S01]  /*0590*/  VIMNMX R18, PT, PT, R7.reuse, R8, PT ;  /* 0x0000000807127248 */ /* 0x040fe20003fe0100 */
[----:B------:R-:W-:Y:S01]  /*05a0*/  BSSY.RECONVERGENT B0, `(.L_x_6) ;  /* 0x000002b000007945 */ /* 0x000fe20003800200 */
[C---:B------:R-:W-:Y:S01]  /*05b0*/  VIADDMNMX R23, R7.reuse, -R6, RZ, !PT ;  /* 0x8000000607177246 */ /* 0x040fe200078001ff */
[----:B------:R-:W1:Y:S01]  /*05c0*/  LDCU UR4, c[0x0][0x398] ;  /* 0x00007300ff0477ac */ /* 0x000e620008000800 */
[C---:B------:R-:W-:Y:S01]  /*05d0*/  VIADDMNMX R19, R7.reuse, -R8, RZ, !PT ;  /* 0x8000000807137246 */ /* 0x040fe200078001ff */
[----:B------:R-:W-:Y:S02]  /*05e0*/  IMAD.IADD R21, R7, 0x1, -R18 ;  /* 0x0000000107157824 */ /* 0x000fe400078e0a12 */
[----:B------:R-:W2:Y:S01]  /*05f0*/  LDC.64 R12, c[0x0][0x380] ;  /* 0x0000e000ff0c7b82 */ /* 0x000ea20000000a00 */
[----:B------:R-:W3:Y:S04]  /*0600*/  LDCU UR5, c[0x0][0x388] ;  /* 0x00007100ff0577ac */ /* 0x000ee80008000800 */
.L_x_11:
[----:B------:R-:W-:Y:S01]  /*0610*/  BSSY.RECONVERGENT B1, `(.L_x_7) ;  /* 0x0000013000017945 */ /* 0x000fe20003800200 */
.L_x_9:
[----:B-1----:R-:W-:Y:S01]  /*0620*/  ISETP.GE.AND P0, PT, R21, UR4, PT ;  /* 0x0000000415007c0c */ /* 0x002fe2000bf06270 */
[----:B------:R-:W-:Y:S02]  /*0630*/  IMAD.MOV.U32 R8, RZ, RZ, R18 ;  /* 0x000000ffff087224 */ /* 0x000fe400078e0012 */
[----:B------:R-:W-:Y:S01]  /*0640*/  IMAD.MOV.U32 R6, RZ, RZ, R21 ;  /* 0x000000ffff067224 */ /* 0x000fe200078e0015 */
[----:B------:R-:W-:-:S13]  /*0650*/  ISETP.LT.OR P0, PT, R18, 0x1, P0 ;  /* 0x000000011200780c */ /* 0x000fda0000701670 */
[----:B------:R-:W-:Y:S05]  /*0660*/  @P0 BRA `(.L_x_8) ;  /* 0x0000000000340947 */ /* 0x000fea0003800000 */
[----:B------:R-:W-:Y:S01]  /*0670*/  IADD3 R17, PT, PT, R18, -0x1, RZ ;  /* 0xffffffff12117810 */ /* 0x000fe20007ffe0ff */
[----:B0-----:R-:W-:-:S04]  /*0680*/  IMAD.WIDE R14, R21, 0x4, R10 ;  /* 0x00000004150e7825 */ /* 0x001fc800078e020a */
[----:B--2---:R-:W-:Y:S02]  /*0690*/  IMAD.WIDE.U32 R16, R17, 0x4, R12 ;  /* 0x0000000411107825 */ /* 0x004fe400078e000c */
        /* <DEDUP_REMOVED lines=10> */
.L_x_8:
[----:B---3--:R-:W-:Y:S05]  /*0740*/  BSYNC.RECONVERGENT B1 ;  /* 0x0000000000017941 */ /* 0x008fea0003800200 */
.L_x_7:
[----:B------:R-:W-:-:S04]  /*0750*/  ISETP.GE.AND P0, PT, R6, 0x1, PT ;  /* 0x000000010600780c */ /* 0x000fc80003f06270 */
[----:B------:R-:W-:-:S13]  /*0760*/  ISETP.GE.OR P0, PT, R8, UR5, !P0 ;  /* 0x0000000508007c0c */ /* 0x000fda000c706670 */
[----:B------:R-:W-:Y:S05]  /*0770*/  @P0 BRA `(.L_x_10) ;  /* 0x0000000000340947 */ /* 0x000fea0003800000 */
[----:B------:R-:W-:Y:S02]  /*0780*/  VIADD R15, R6, 0xffffffff ;  /* 0xffffffff060f7836 */ /* 0x000fe40000000000 */
[----:B--2---:R-:W-:-:S04]  /*0790*/  IMAD.WIDE R16, R8, 0x4, R12 ;  /* 0x0000000408107825 */ /* 0x004fc800078e020c */
[----:B0-----:R-:W-:Y:S02]  /*07a0*/  IMAD.WIDE.U32 R14, R15, 0x4, R10 ;  /* 0x000000040f0e7825 */ /* 0x001fe400078e000a */
[----:B------:R-:W2:Y:S04]  /*07b0*/  LDG.E R17, desc[UR6][R16.64] ;  /* 0x0000000610117981 */ /* 0x000ea8000c1e1900 */
[----:B------:R-:W2:Y:S02]  /*07c0*/  LDG.E R14, desc[UR6][R14.64] ;  /* 0x000000060e0e7981 */ /* 0x000ea4000c1e1900 */
[----:B--2---:R-:W-:-:S13]  /*07d0*/  ISETP.GE.AND P0, PT, R14, R17, PT ;  /* 0x000000110e00720c */ /* 0x004fda0003f06270 */
[----:B------:R-:W-:Y:S01]  /*07e0*/  @P0 IADD3 R18, PT, PT, R6, 0x1, -R19 ;  /* 0x0000000106120810 */ /* 0x000fe20007ffe813 */
[----:B------:R-:W-:-:S03]  /*07f0*/  @P0 IMAD.MOV.U32 R23, RZ, RZ, R8 ;  /* 0x000000ffff170224 */ /* 0x000fc600078e0008 */
[----:B------:R-:W-:-:S04]  /*0800*/  @P0 LEA.HI R18, R18, R18, RZ, 0x1 ;  /* 0x0000001212120211 */ /* 0x000fc800078f08ff */
[----:B------:R-:W-:-:S04]  /*0810*/  @P0 SHF.R.S32.HI R25, RZ, 0x1, R18 ;  /* 0x00000001ff190819 */ /* 0x000fc80000011412 */
[C---:B------:R-:W-:Y:S01]  /*0820*/  @P0 IADD3 R21, PT, PT, -R25.reuse, R6, RZ ;  /* 0x0000000619150210 */ /* 0x040fe20007ffe1ff */
[----:B------:R-:W-:Y:S01]  /*0830*/  @P0 IMAD.IADD R18, R25, 0x1, R8 ;  /* 0x0000000119120824 */ /* 0x000fe200078e0208 */
[----:B------:R-:W-:Y:S06]  /*0840*/  @P0 BRA `(.L_x_11) ;  /* 0xfffffffc00700947 */ /* 0x000fec000383ffff */
.L_x_10:
[----:B------:R-:W-:Y:S05]  /*0850*/  BSYNC.RECONVERGENT B0 ;  /* 0x0000000000007941 */ /* 0x000fea0003800200 */
.L_x_6:
[--C-:B0-----:R-:W-:Y:S01]  /*0860*/  IMAD.IADD R11, R0, 0x1, -R9.reuse ;  /* 0x00000001000b7824 */ /* 0x101fe200078e0a09 */
[----:B------:R-:W-:Y:S01]  /*0870*/  BSSY.RECONVERGENT B0, `(.L_x_12) ;  /* 0x000001e000007945 */ /* 0x000fe20003800200 */
[----:B------:R-:W-:-:S03]  /*0880*/  IMAD.IADD R20, R8, 0x1, -R9 ;  /* 0x0000000108147824 */ /* 0x000fc600078e0a09 */
[----:B------:R-:W-:Y:S02]  /*0890*/  IADD3 R21, PT, PT, R7, -R11, -R8 ;  /* 0x8000000b07157210 */ /* 0x000fe40007ffe808 */
[----:B------:R-:W-:Y:S02]  /*08a0*/  CS2R R8, SRZ ;  /* 0x0000000000087805 */ /* 0x000fe4000001ff00 */
[----:B------:R-:W-:-:S04]  /*08b0*/  VIMNMX R6, PT, PT, R20, R21, PT ;  /* 0x0000001514067248 */ /* 0x000fc80003fe0100 */
[----:B------:R-:W-:Y:S01]  /*08c0*/  ISETP.GE.AND P0, PT, R6, 0x1, PT ;  /* 0x000000010600780c */ /* 0x000fe20003f06270 */
[----:B------:R-:W-:-:S12]  /*08d0*/  IMAD.MOV.U32 R6, RZ, RZ, RZ ;  /* 0x000000ffff067224 */ /* 0x000fd800078e00ff */
[----:B------:R-:W-:Y:S05]  /*08e0*/  @!P0 BRA `(.L_x_13) ;  /* 0x0000000000588947 */ /* 0x000fea0003800000 */
[----:B--2---:R-:W0:Y:S01]  /*08f0*/  LDC.64 R12, c[0x0][0x3a0] ;  /* 0x0000e800ff0c7b82 */ /* 0x004e220000000a00 */
[----:B------:R-:W1:Y:S01]  /*0900*/  LDCU.64 UR4, c[0x0][0x390] ;  /* 0x00007200ff0477ac */ /* 0x000e620008000a00 */
[----:B------:R-:W-:Y:S02]  /*0910*/  SHF.R.S32.HI R6, RZ, 0x1f, R11 ;  /* 0x0000001fff067819 */ /* 0x000fe4000001140b */
[----:B------:R-:W-:Y:S02]  /*0920*/  CS2R R8, SRZ ;  /* 0x0000000000087805 */ /* 0x000fe4000001ff00 */
[----:B-1----:R-:W-:-:S04]  /*0930*/  LEA R10, P0, R11, UR4, 0x2 ;  /* 0x000000040b0a7c11 */ /* 0x002fc8000f8010ff */
[----:B------:R-:W-:Y:S01]  /*0940*/  LEA.HI.X R11, R11, UR5, R6, 0x2, P0 ;  /* 0x000000050b0b7c11 */ /* 0x000fe200080f1406 */
[----:B------:R-:W-:Y:S02]  /*0950*/  IMAD.MOV.U32 R6, RZ, RZ, RZ ;  /* 0x000000ffff067224 */ /* 0x000fe400078e00ff */
[----:B0-----:R-:W-:-:S07]  /*0960*/  IMAD.WIDE R12, R0, 0x4, R12 ;  /* 0x00000004000c7825 */ /* 0x001fce00078e020c */
.L_x_14:
[----:B------:R-:W-:-:S04]  /*0970*/  IMAD.WIDE R14, R9, 0x4, R4 ;  /* 0x00000004090e7825 */ /* 0x000fc800078e0204 */
[----:B------:R-:W-:Y:S02]  /*0980*/  IMAD.WIDE R16, R6, 0x4, R10 ;  /* 0x0000000406107825 */ /* 0x000fe400078e020a */
[----:B------:R-:W2:Y:S04]  /*0990*/  LDG.E R15, desc[UR6][R14.64] ;  /* 0x000000060e0f7981 */ /* 0x000ea8000c1e1900 */
[----:B------:R-:W2:Y:S01]  /*09a0*/  LDG.E R16, desc[UR6][R16.64] ;  /* 0x0000000610107981 */ /* 0x000ea2000c1e1900 */
[----:B------:R-:W-:-:S04]  /*09b0*/  IMAD.WIDE.U32 R18, R8, 0x4, R12 ;  /* 0x0000000408127825 */ /* 0x000fc800078e000c */
[----:B------:R-:W-:Y:S01]  /*09c0*/  VIADD R8, R8, 0x1 ;  /* 0x0000000108087836 */ /* 0x000fe20000000000 */
[----:B--2---:R-:W-:-:S13]  /*09d0*/  ISETP.GT.AND P0, PT, R15, R16, PT ;  /* 0x000000100f00720c */ /* 0x004fda0003f04270 */
[----:B------:R-:W-:Y:S01]  /*09e0*/  @!P0 VIADD R9, R9, 0x1 ;  /* 0x0000000109098836 */ /* 0x000fe20000000000 */
[----:B------:R-:W-:Y:S01]  /*09f0*/  @P0 IADD3 R6, PT, PT, R6, 0x1, RZ ;  /* 0x0000000106060810 */ /* 0x000fe20007ffe0ff */
[----:B------:R0:W-:Y:S03]  /*0a00*/  @!P0 STG.E desc[UR6][R18.64], R15 ;  /* 0x0000000f12008986 */ /* 0x0001e6000c101906 */
[----:B------:R-:W-:Y:S01]  /*0a10*/  ISETP.LT.AND P1, PT, R9, R20, PT ;  /* 0x000000140900720c */ /* 0x000fe20003f21270 */
[----:B------:R0:W-:Y:S01]  /*0a20*/  @P0 STG.E desc[UR6][R18.64], R16 ;  /* 0x0000001012000986 */ /* 0x0001e2000c101906 */
[----:B------:R-:W-:-:S13]  /*0a30*/  ISETP.GE.AND P0, PT, R6, R21, PT ;  /* 0x000000150600720c */ /* 0x000fda0003f06270 */
[----:B0-----:R-:W-:Y:S05]  /*0a40*/  @!P0 BRA P1, `(.L_x_14) ;  /* 0xfffffffc00c88947 */ /* 0x001fea000083ffff */
.L_x_13:
[----:B------:R-:W-:Y:S05]  /*0a50*/  BSYNC.RECONVERGENT B0 ;  /* 0x0000000000007941 */ /* 0x000fea0003800200 */
.L_x_12:
[----:B------:R-:W-:-:S13]  /*0a60*/  ISETP.NE.AND P0, PT, R9, R20, PT ;  /* 0x000000140900720c */ /* 0x000fda0003f05270 */
[----:B------:R-:W-:Y:S05]  /*0a70*/  @!P0 BRA `(.L_x_15) ;  /* 0x00000008001c8947 */ /* 0x000fea0003800000 */
[----:B------:R-:W-:-:S05]  /*0a80*/  IMAD.IADD R3, R20, 0x1, R21 ;  /* 0x0000000114037824 */ /* 0x000fca00078e0215 */
[----:B------:R-:W-:-:S13]  /*0a90*/  ISETP.GE.AND P0, PT, R8, R3, PT ;  /* 0x000000030800720c */ /* 0x000fda0003f06270 */
[----:B------:R-:W-:Y:S05]  /*0aa0*/  @P0 EXIT ;  /* 0x000000000000094d */ /* 0x000fea0003800000 */
[-C--:B------:R-:W-:Y:S01]  /*0ab0*/  IADD3 R2, PT, PT, R7, -R0.reuse, -R8 ;  /* 0x8000000007027210 */ /* 0x080fe20007ffe808 */
[----:B------:R-:W-:Y:S01]  /*0ac0*/  BSSY.RECONVERGENT B0, `(.L_x_16) ;  /* 0x0000017000007945 */ /* 0x000fe20003800200 */
[----:B------:R-:W-:Y:S02]  /*0ad0*/  IADD3 R7, PT, PT, R8, R0, -R7 ;  /* 0x0000000008077210 */ /* 0x000fe40007ffe807 */
[----:B------:R-:W-:Y:S02]  /*0ae0*/  LOP3.LUT P1, R11, R2, 0x3, RZ, 0xc0, !PT ;  /* 0x00000003020b7812 */ /* 0x000fe4000782c0ff */
[----:B------:R-:W-:-:S11]  /*0af0*/  ISETP.GT.U32.AND P0, PT, R7, -0x4, PT ;  /* 0xfffffffc0700780c */ /* 0x000fd60003f04070 */
[----:B------:R-:W-:Y:S05]  /*0b00*/  @!P1 BRA `(.L_x_17) ;  /* 0x0000000000489947 */ /* 0x000fea0003800000 */
[----:B------:R-:W0:Y:S01]  /*0b10*/  LDCU.64 UR4, c[0x0][0x3a0] ;  /* 0x00007400ff0477ac */ /* 0x000e220008000a00 */
[----:B------:R-:W-:-:S04]  /*0b20*/  IMAD.WIDE.U32 R6, R8, 0x4, RZ ;  /* 0x0000000408067825 */ /* 0x000fc800078e00ff */
[----:B------:R-:W-:Y:S02]  /*0b30*/  IMAD.IADD R8, R11, 0x1, R8 ;  /* 0x000000010b087824 */ /* 0x000fe400078e0208 */
[----:B------:R-:W-:-:S04]  /*0b40*/  IMAD.WIDE R6, R0, 0x4, R6 ;  /* 0x0000000400067825 */ /* 0x000fc800078e0206 */
[----:B------:R-:W-:Y:S01]  /*0b50*/  IMAD.MOV R2, RZ, RZ, -R11 ;  /* 0x000000ffff027224 */ /* 0x000fe200078e0a0b */
[----:B0-----:R-:W-:-:S04]  /*0b60*/  IADD3 R10, P1, PT, R6, UR4, RZ ;  /* 0x00000004060a7c10 */ /* 0x001fc8000ff3e0ff */
[----:B--2---:R-:W-:-:S09]  /*0b70*/  IADD3.X R13, PT, PT, R7, UR5, RZ, P1, !PT ;  /* 0x00000005070d7c10 */ /* 0x004fd20008ffe4ff */
.L_x_18:
[----:B0-----:R-:W-:-:S05]  /*0b80*/  IMAD.WIDE R6, R9, 0x4, R4 ;  /* 0x0000000409067825 */ /* 0x001fca00078e0204 */
[----:B------:R0:W2:Y:S01]  /*0b90*/  LDG.E R11, desc[UR6][R6.64] ;  /* 0x00000006060b7981 */ /* 0x0000a2000c1e1900 */
[----:B------:R-:W-:Y:S02]  /*0ba0*/  VIADD R2, R2, 0x1 ;  /* 0x0000000102027836 */ /* 0x000fe40000000000 */
[----:B------:R-:W-:-:S03]  /*0bb0*/  VIADD R9, R9, 0x1 ;  /* 0x0000000109097836 */ /* 0x000fc60000000000 */
[----:B------:R-:W-:Y:S02]  /*0bc0*/  ISETP.NE.AND P1, PT, R2, RZ, PT ;  /* 0x000000ff0200720c */ /* 0x000fe40003f25270 */
[----:B0-----:R-:W-:Y:S01]  /*0bd0*/  MOV R6, R10 ;  /* 0x0000000a00067202 */ /* 0x001fe20000000f00 */
[----:B------:R-:W-:Y:S01]  /*0be0*/  IMAD.MOV.U32 R7, RZ, RZ, R13 ;  /* 0x000000ffff077224 */ /* 0x000fe200078e000d */
[----:B------:R-:W-:-:S05]  /*0bf0*/  IADD3 R10, P2, PT, R10, 0x4, RZ ;  /* 0x000000040a0a7810 */ /* 0x000fca0007f5e0ff */
[----:B------:R-:W-:Y:S01]  /*0c00*/  IMAD.X R13, RZ, RZ, R13, P2 ;  /* 0x000000ffff0d7224 */ /* 0x000fe200010e060d */
[----:B--2---:R0:W-:Y:S03]  /*0c10*/  STG.E desc[UR6][R6.64], R11 ;  /* 0x0000000b06007986 */ /* 0x0041e6000c101906 */
[----:B------:R-:W-:Y:S05]  /*0c20*/  @P1 BRA `(.L_x_18) ;  /* 0xfffffffc00d41947 */ /* 0x000fea000383ffff */
.L_x_17:
[----:B------:R-:W-:Y:S05]  /*0c30*/  BSYNC.RECONVERGENT B0 ;  /* 0x0000000000007941 */ /* 0x000fea0003800200 */
.L_x_16:
[----:B------:R-:W-:Y:S05]  /*0c40*/  @P0 EXIT ;  /* 0x000000000000094d */ /* 0x000fea0003800000 */
[----:B------:R-:W1:Y:S01]  /*0c50*/  LDCU.64 UR4, c[0x0][0x3a0] ;  /* 0x00007400ff0477ac */ /* 0x000e620008000a00 */
[----:B0-----:R-:W-:Y:S01]  /*0c60*/  IMAD.WIDE.U32 R6, R8, 0x4, RZ ;  /* 0x0000000408067825 */ /* 0x001fe200078e00ff */
[----:B------:R-:W-:Y:S01]  /*0c70*/  IADD3 R2, PT, PT, R3, -R8, RZ ;  /* 0x8000000803027210 */ /* 0x000fe20007ffe0ff */
[----:B------:R-:W-:Y:S03]  /*0c80*/  BSSY.RECONVERGENT B0, `(.L_x_19) ;  /* 0x000003b000007945 */ /* 0x000fe60003800200 */
[----:B------:R-:W-:Y:S01]  /*0c90*/  ISETP.GT.AND P1, PT, R2, 0xc, PT ;  /* 0x0000000c0200780c */ /* 0x000fe20003f24270 */
[----:B------:R-:W-:Y:S01]  /*0ca0*/  IMAD.WIDE R10, R0, 0x4, R6 ;  /* 0x00000004000a7825 */ /* 0x000fe200078e0206 */
[----:B------:R-:W-:-:S05]  /*0cb0*/  IADD3 R6, P0, PT, R4, 0x8, RZ ;  /* 0x0000000804067810 */ /* 0x000fca0007f1e0ff */
[----:B------:R-:W-:Y:S01]  /*0cc0*/  IMAD.X R7, RZ, RZ, R5, P0 ;  /* 0x000000ffff077224 */ /* 0x000fe200000e0605 */
[----:B------:R-:W-:Y:S02]  /*0cd0*/  PLOP3.LUT P0, PT, PT, PT, PT, 0x80, 0x8 ;  /* 0x000000000008781c */ /* 0x000fe40003f0f070 */
[----:B-1----:R-:W-:-:S04]  /*0ce0*/  IADD3 R0, P2, PT, R10, UR4, RZ ;  /* 0x000000040a007c10 */ /* 0x002fc8000ff5e0ff */
[----:B------:R-:W-:-:S04]  /*0cf0*/  IADD3 R4, P3, PT, R0, 0x8, RZ ;  /* 0x0000000800047810 */ /* 0x000fc80007f7e0ff */
[----:B------:R-:W-:Y:S01]  /*0d00*/  IADD3.X R5, PT, PT, RZ, UR5, R11, P3, P2 ;  /* 0x00000005ff057c10 */ /* 0x000fe20009fe440b */
[----:B------:R-:W-:Y:S08]  /*0d10*/  @!P1 BRA `(.L_x_20) ;  /* 0x0000000000c49947 */ /* 0x000ff00003800000 */
[----:B------:R-:W-:Y:S01]  /*0d20*/  PLOP3.LUT P0, PT, PT, PT, PT, 0x8, 0x80 ;  /* 0x000000000080781c */ /* 0x000fe20003f0e170 */
[----:B------:R-:W-:-:S12]  /*0d30*/  VIADD R11, R3, 0xfffffff4 ;  /* 0xfffffff4030b7836 */ /* 0x000fd80000000000 */
.L_x_21:
[----:B--2---:R-:W-:-:S05]  /*0d40*/  IMAD.WIDE R12, R9, 0x4, R6 ;  /* 0x00000004090c7825 */ /* 0x004fca00078e0206 */
[----:B------:R-:W2:Y:S04]  /*0d50*/  LDG.E R17, desc[UR6][R12.64+-0x8] ;  /* 0xfffff8060c117981 */ /* 0x000ea8000c1e1900 */
[----:B--2---:R0:W-:Y:S04]  /*0d60*/  STG.E desc[UR6][R4.64+-0x8], R17 ;  /* 0xfffff81104007986 */ /* 0x0041e8000c101906 */
[----:B------:R-:W2:Y:S04]  /*0d70*/  LDG.E R19, desc[UR6][R12.64+-0x4] ;  /* 0xfffffc060c137981 */ /* 0x000ea8000c1e1900 */
[----:B--2---:R1:W-:Y:S04]  /*0d80*/  STG.E desc[UR6][R4.64+-0x4], R19 ;  /* 0xfffffc1304007986 */ /* 0x0043e8000c101906 */
[----:B------:R-:W2:Y:S01]  /*0d90*/  LDG.E R21, desc[UR6][R12.64] ;  /* 0x000000060c157981 */ /* 0x000ea2000c1e1900 */
[----:B------:R-:W-:-:S03]  /*0da0*/  VIADD R15, R9, 0x4 ;  /* 0x00000004090f7836 */ /* 0x000fc60000000000 */
[----:B--2---:R2:W-:Y:S04]  /*0db0*/  STG.E desc[UR6][R4.64], R21 ;  /* 0x0000001504007986 */ /* 0x0045e8000c101906 */
[----:B------:R-:W3:Y:S01]  /*0dc0*/  LDG.E R23, desc[UR6][R12.64+0x4] ;  /* 0x000004060c177981 */ /* 0x000ee2000c1e1900 */
[----:B------:R-:W-:-:S03]  /*0dd0*/  IMAD.WIDE R14, R15, 0x4, R6 ;  /* 0x000000040f0e7825 */ /* 0x000fc600078e0206 */
[----:B---3--:R3:W-:Y:S04]  /*0de0*/  STG.E desc[UR6][R4.64+0x4], R23 ;  /* 0x0000041704007986 */ /* 0x0087e8000c101906 */
[----:B------:R-:W4:Y:S04]  /*0df0*/  LDG.E R25, desc[UR6][R14.64+-0x8] ;  /* 0xfffff8060e197981 */ /* 0x000f28000c1e1900 */
[----:B----4-:R4:W-:Y:S04]  /*0e00*/  STG.E desc[UR6][R4.64+0x8], R25 ;  /* 0x0000081904007986 */ /* 0x0109e8000c101906 */
[----:B0-----:R-:W5:Y:S04]  /*0e10*/  LDG.E R17, desc[UR6][R14.64+-0x4] ;  /* 0xfffffc060e117981 */ /* 0x001f68000c1e1900 */
[----:B-----5:R0:W-:Y:S04]  /*0e20*/  STG.E desc[UR6][R4.64+0xc], R17 ;  /* 0x00000c1104007986 */ /* 0x0201e8000c101906 */
[----:B-1----:R-:W5:Y:S01]  /*0e30*/  LDG.E R19, desc[UR6][R14.64] ;  /* 0x000000060e137981 */ /* 0x002f62000c1e1900 */
[----:B------:R-:W-:-:S03]  /*0e40*/  VIADD R13, R9, 0x8 ;  /* 0x00000008090d7836 */ /* 0x000fc60000000000 */
[----:B-----5:R1:W-:Y:S04]  /*0e50*/  STG.E desc[UR6][R4.64+0x10], R19 ;  /* 0x0000101304007986 */ /* 0x0203e8000c101906 */
[----:B--2---:R-:W2:Y:S01]  /*0e60*/  LDG.E R21, desc[UR6][R14.64+0x4] ;  /* 0x000004060e157981 */ /* 0x004ea2000c1e1900 */
[----:B------:R-:W-:-:S03]  /*0e70*/  IMAD.WIDE R12, R13, 0x4, R6 ;  /* 0x000000040d0c7825 */ /* 0x000fc600078e0206 */
[----:B--2---:R2:W-:Y:S04]  /*0e80*/  STG.E desc[UR6][R4.64+0x14], R21 ;  /* 0x0000141504007986 */ /* 0x0045e8000c101906 */
[----:B---3--:R-:W3:Y:S04]  /*0e90*/  LDG.E R23, desc[UR6][R12.64+-0x8] ;  /* 0xfffff8060c177981 */ /* 0x008ee8000c1e1900 */
[----:B---3--:R3:W-:Y:S04]  /*0ea0*/  STG.E desc[UR6][R4.64+0x18], R23 ;  /* 0x0000181704007986 */ /* 0x0087e8000c101906 */
[----:B----4-:R-:W4:Y:S04]  /*0eb0*/  LDG.E R25, desc[UR6][R12.64+-0x4] ;  /* 0xfffffc060c197981 */ /* 0x010f28000c1e1900 */
[----:B----4-:R4:W-:Y:S04]  /*0ec0*/  STG.E desc[UR6][R4.64+0x1c], R25 ;  /* 0x00001c1904007986 */ /* 0x0109e8000c101906 */
[----:B0-----:R-:W5:Y:S01]  /*0ed0*/  LDG.E R17, desc[UR6][R12.64] ;  /* 0x000000060c117981 */ /* 0x001f62000c1e1900 */
[----:B------:R-:W-:-:S03]  /*0ee0*/  IADD3 R15, PT, PT, R9, 0xc, RZ ;  /* 0x0000000c090f7810 */ /* 0x000fc60007ffe0ff */
[----:B-----5:R0:W-:Y:S04]  /*0ef0*/  STG.E desc[UR6][R4.64+0x20], R17 ;  /* 0x0000201104007986 */ /* 0x0201e8000c101906 */
[----:B-1----:R-:W5:Y:S01]  /*0f00*/  LDG.E R19, desc[UR6][R12.64+0x4] ;  /* 0x000004060c137981 */ /* 0x002f62000c1e1900 */
[----:B------:R-:W-:-:S03]  /*0f10*/  IMAD.WIDE R14, R15, 0x4, R6 ;  /* 0x000000040f0e7825 */ /* 0x000fc600078e0206 */
[----:B-----5:R-:W-:Y:S04]  /*0f20*/  STG.E desc[UR6][R4.64+0x24], R19 ;  /* 0x0000241304007986 */ /* 0x020fe8000c101906 */
[----:B--2---:R-:W2:Y:S04]  /*0f30*/  LDG.E R21, desc[UR6][R14.64+-0x8] ;  /* 0xfffff8060e157981 */ /* 0x004ea8000c1e1900 */
[----:B--2---:R-:W-:Y:S04]  /*0f40*/  STG.E desc[UR6][R4.64+0x28], R21 ;  /* 0x0000281504007986 */ /* 0x004fe8000c101906 */
[----:B---3--:R-:W2:Y:S04]  /*0f50*/  LDG.E R23, desc[UR6][R14.64+-0x4] ;  /* 0xfffffc060e177981 */ /* 0x008ea8000c1e1900 */
[----:B--2---:R-:W-:Y:S04]  /*0f60*/  STG.E desc[UR6][R4.64+0x2c], R23 ;  /* 0x00002c1704007986 */ /* 0x004fe8000c101906 */
[----:B----4-:R-:W2:Y:S01]  /*0f70*/  LDG.E R25, desc[UR6][R14.64] ;  /* 0x000000060e197981 */ /* 0x010ea2000c1e1900 */
[----:B------:R-:W-:-:S05]  /*0f80*/  VIADD R8, R8, 0x10 ;  /* 0x0000001008087836 */ /* 0x000fca0000000000 */
[----:B------:R-:W-:Y:S02]  /*0f90*/  ISETP.GE.AND P1, PT, R8, R11, PT ;  /* 0x0000000b0800720c */ /* 0x000fe40003f26270 */
[----:B------:R-:W-:Y:S01]  /*0fa0*/  IADD3 R0, P2, PT, R4, 0x40, RZ ;  /* 0x0000004004007810 */ /* 0x000fe20007f5e0ff */
[----:B--2---:R-:W-:Y:S04]  /*0fb0*/  STG.E desc[UR6][R4.64+0x30], R25 ;  /* 0x0000301904007986 */ /* 0x004fe8000c101906 */
[----:B0-----:R-:W2:Y:S01]  /*0fc0*/  LDG.E R17, desc[UR6][R14.64+0x4] ;  /* 0x000004060e117981 */ /* 0x001ea2000c1e1900 */
[----:B------:R-:W-:Y:S02]  /*0fd0*/  IMAD.X R13, RZ, RZ, R5, P2 ;  /* 0x000000ffff0d7224 */ /* 0x000fe400010e0605 */
[----:B------:R-:W-:Y:S01]  /*0fe0*/  VIADD R9, R9, 0x10 ;  /* 0x0000001009097836 */ /* 0x000fe20000000000 */
[----:B--2---:R0:W-:Y:S02]  /*0ff0*/  STG.E desc[UR6][R4.64+0x34], R17 ;  /* 0x0000341104007986 */ /* 0x0041e4000c101906 */
[----:B0-----:R-:W-:Y:S01]  /*1000*/  IMAD.MOV.U32 R4, RZ, RZ, R0 ;  /* 0x000000ffff047224 */ /* 0x001fe200078e0000 */
[----:B------:R-:W-:Y:S01]  /*1010*/  MOV R5, R13 ;  /* 0x0000000d00057202 */ /* 0x000fe20000000f00 */
[----:B------:R-:W-:Y:S06]  /*1020*/  @!P1 BRA `(.L_x_21) ;  /* 0xfffffffc00449947 */ /* 0x000fec000383ffff */
.L_x_20:
[----:B------:R-:W-:Y:S05]  /*1030*/  BSYNC.RECONVERGENT B0 ;  /* 0x0000000000007941 */ /* 0x000fea0003800200 */
.L_x_19:
[----:B------:R-:W-:Y:S01]  /*1040*/  IMAD.IADD R0, R3, 0x1, -R8 ;  /* 0x0000000103007824 */ /* 0x000fe200078e0a08 */
[----:B------:R-:W-:Y:S04]  /*1050*/  BSSY.RECONVERGENT B0, `(.L_x_22) ;  /* 0x000001d000007945 */ /* 0x000fe80003800200 */
[----:B------:R-:W-:-:S13]  /*1060*/  ISETP.GT.AND P1, PT, R0, 0x4, PT ;  /* 0x000000040000780c */ /* 0x000fda0003f24270 */
[----:B------:R-:W-:Y:S05]  /*1070*/  @!P1 BRA `(.L_x_23) ;  /* 0x0000000000689947 */ /* 0x000fea0003800000 */
[----:B------:R-:W-:-:S05]  /*1080*/  IMAD.WIDE R10, R9, 0x4, R6 ;  /* 0x00000004090a7825 */ /* 0x000fca00078e0206 */
[----:B------:R-:W3:Y:S04]  /*1090*/  LDG.E R15, desc[UR6][R10.64+-0x8] ;  /* 0xfffff8060a0f7981 */ /* 0x000ee8000c1e1900 */
[----:B---3--:R0:W-:Y:S04]  /*10a0*/  STG.E desc[UR6][R4.64+-0x8], R15 ;  /* 0xfffff80f04007986 */ /* 0x0081e8000c101906 */
[----:B------:R-:W3:Y:S04]  /*10b0*/  LDG.E R17, desc[UR6][R10.64+-0x4] ;  /* 0xfffffc060a117981 */ /* 0x000ee8000c1e1900 */
[----:B---3--:R1:W-:Y:S04]  /*10c0*/  STG.E desc[UR6][R4.64+-0x4], R17 ;  /* 0xfffffc1104007986 */ /* 0x0083e8000c101906 */
[----:B------:R-:W3:Y:S01]  /*10d0*/  LDG.E R19, desc[UR6][R10.64] ;  /* 0x000000060a137981 */ /* 0x000ee2000c1e1900 */
[----:B--2---:R-:W-:-:S03]  /*10e0*/  VIADD R13, R9, 0x4 ;  /* 0x00000004090d7836 */ /* 0x004fc60000000000 */
[----:B---3--:R2:W-:Y:S04]  /*10f0*/  STG.E desc[UR6][R4.64], R19 ;  /* 0x0000001304007986 */ /* 0x0085e8000c101906 */
[----:B------:R-:W3:Y:S01]  /*1100*/  LDG.E R21, desc[UR6][R10.64+0x4] ;  /* 0x000004060a157981 */ /* 0x000ee2000c1e1900 */
[----:B------:R-:W-:-:S03]  /*1110*/  IMAD.WIDE R12, R13, 0x4, R6 ;  /* 0x000000040d0c7825 */ /* 0x000fc600078e0206 */
[----:B---3--:R-:W-:Y:S04]  /*1120*/  STG.E desc[UR6][R4.64+0x4], R21 ;  /* 0x0000041504007986 */ /* 0x008fe8000c101906 */
[----:B------:R-:W3:Y:S04]  /*1130*/  LDG.E R23, desc[UR6][R12.64+-0x8] ;  /* 0xfffff8060c177981 */ /* 0x000ee8000c1e1900 */
[----:B---3--:R-:W-:Y:S04]  /*1140*/  STG.E desc[UR6][R4.64+0x8], R23 ;  /* 0x0000081704007986 */ /* 0x008fe8000c101906 */
[----:B0-----:R-:W3:Y:S04]  /*1150*/  LDG.E R15, desc[UR6][R12.64+-0x4] ;  /* 0xfffffc060c0f7981 */ /* 0x001ee8000c1e1900 */
[----:B---3--:R-:W-:Y:S04]  /*1160*/  STG.E desc[UR6][R4.64+0xc], R15 ;  /* 0x00000c0f04007986 */ /* 0x008fe8000c101906 */
[----:B-1----:R-:W3:Y:S01]  /*1170*/  LDG.E R17, desc[UR6][R12.64] ;  /* 0x000000060c117981 */ /* 0x002ee2000c1e1900 */
[----:B------:R-:W-:-:S03]  /*1180*/  IADD3 R0, P1, PT, R4, 0x20, RZ ;  /* 0x0000002004007810 */ /* 0x000fc60007f3e0ff */
[----:B---3--:R-:W-:Y:S04]  /*1190*/  STG.E desc[UR6][R4.64+0x10], R17 ;  /* 0x0000101104007986 */ /* 0x008fe8000c101906 */
[----:B--2---:R-:W2:Y:S01]  /*11a0*/  LDG.E R19, desc[UR6][R12.64+0x4] ;  /* 0x000004060c137981 */ /* 0x004ea2000c1e1900 */
[----:B------:R-:W-:Y:S01]  /*11b0*/  IMAD.X R11, RZ, RZ, R5, P1 ;  /* 0x000000ffff0b7224 */ /* 0x000fe200008e0605 */
[----:B------:R-:W-:Y:S01]  /*11c0*/  PLOP3.LUT P0, PT, PT, PT, PT, 0x8, 0x80 ;  /* 0x000000000080781c */ /* 0x000fe20003f0e170 */
[----:B------:R-:W-:Y:S01]  /*11d0*/  VIADD R8, R8, 0x8 ;  /* 0x0000000808087836 */ /* 0x000fe20000000000 */
[----:B------:R-:W-:Y:S01]  /*11e0*/  IADD3 R9, PT, PT, R9, 0x8, RZ ;  /* 0x0000000809097810 */ /* 0x000fe20007ffe0ff */
[----:B--2---:R0:W-:Y:S02]  /*11f0*/  STG.E desc[UR6][R4.64+0x14], R19 ;  /* 0x0000141304007986 */ /* 0x0041e4000c101906 */
[----:B0-----:R-:W-:-:S02]  /*1200*/  IMAD.MOV.U32 R4, RZ, RZ, R0 ;  /* 0x000000ffff047224 */ /* 0x001fc400078e0000 */
[----:B------:R-:W-:-:S07]  /*1210*/  IMAD.MOV.U32 R5, RZ, RZ, R11 ;  /* 0x000000ffff057224 */ /* 0x000fce00078e000b */
.L_x_23:
[----:B------:R-:W-:Y:S05]  /*1220*/  BSYNC.RECONVERGENT B0 ;  /* 0x0000000000007941 */ /* 0x000fea0003800200 */
.L_x_22:
[----:B------:R-:W-:-:S13]  /*1230*/  ISETP.LT.OR P0, PT, R8, R3, P0 ;  /* 0x000000030800720c */ /* 0x000fda0000701670 */
[----:B------:R-:W-:Y:S05]  /*1240*/  @!P0 EXIT ;  /* 0x000000000000894d */ /* 0x000fea0003800000 */
[----:B------:R-:W-:-:S05]  /*1250*/  IMAD.WIDE R6, R9, 0x4, R6 ;  /* 0x0000000409067825 */ /* 0x000fca00078e0206 */
[----:B------:R-:W3:Y:S04]  /*1260*/  LDG.E R3, desc[UR6][R6.64+-0x8] ;  /* 0xfffff80606037981 */ /* 0x000ee8000c1e1900 */
[----:B---3--:R-:W-:Y:S04]  /*1270*/  STG.E desc[UR6][R4.64+-0x8], R3 ;  /* 0xfffff80304007986 */ /* 0x008fe8000c101906 */
[----:B------:R-:W3:Y:S04]  /*1280*/  LDG.E R9, desc[UR6][R6.64+-0x4] ;  /* 0xfffffc0606097981 */ /* 0x000ee8000c1e1900 */
[----:B---3--:R-:W-:Y:S04]  /*1290*/  STG.E desc[UR6][R4.64+-0x4], R9 ;  /* 0xfffffc0904007986 */ /* 0x008fe8000c101906 */
[----:B------:R-:W3:Y:S04]  /*12a0*/  LDG.E R11, desc[UR6][R6.64] ;  /* 0x00000006060b7981 */ /* 0x000ee8000c1e1900 */
[----:B---3--:R-:W-:Y:S04]  /*12b0*/  STG.E desc[UR6][R4.64], R11 ;  /* 0x0000000b04007986 */ /* 0x008fe8000c101906 */
[----:B--2---:R-:W2:Y:S04]  /*12c0*/  LDG.E R13, desc[UR6][R6.64+0x4] ;  /* 0x00000406060d7981 */ /* 0x004ea8000c1e1900 */
[----:B--2---:R-:W-:Y:S01]  /*12d0*/  STG.E desc[UR6][R4.64+0x4], R13 ;  /* 0x0000040d04007986 */ /* 0x004fe2000c101906 */
[----:B------:R-:W-:Y:S05]  /*12e0*/  EXIT ;  /* 0x000000000000794d */ /* 0x000fea0003800000 */
.L_x_15:
        /* <DEDUP_REMOVED lines=10> */
[----:B------:R-:W-:Y:S01]  /*1390*/  IMAD.WIDE R10, R0, 0x4, RZ ;  /* 0x00000004000a7825 */ /* 0x000fe200078e02ff */
[----:B------:R-:W-:Y:S01]  /*13a0*/  IADD3 R4, PT, PT, -R7, RZ, RZ ;  /* 0x000000ff07047210 */ /* 0x000fe20007ffe1ff */
[----:B------:R-:W1:Y:S02]  /*13b0*/  LDCU.64 UR4, c[0x0][0x3a0] ;  /* 0x00007400ff0477ac */ /* 0x000e640008000a00 */
[----:B--2---:R-:W-:-:S04]  /*13c0*/  IMAD.WIDE.U32 R12, R8, 0x4, R10 ;  /* 0x00000004080c7825 */ /* 0x004fc800078e000a */
[----:B------:R-:W-:Y:S01]  /*13d0*/  IMAD.IADD R8, R7, 0x1, R8 ;  /* 0x0000000107087824 */ /* 0x000fe200078e0208 */
[----:B0-----:R-:W-:Y:S02]  /*13e0*/  IADD3 R10, P2, P3, -R2, UR8, R10 ;  /* 0x00000008020a7c10 */ /* 0x001fe4000fb5e10a */
[----:B-1----:R-:W-:Y:S02]  /*13f0*/  IADD3 R9, P1, PT, R12, UR4, RZ ;  /* 0x000000040c097c10 */ /* 0x002fe4000ff3e0ff */
[----:B------:R-:W-:Y:S02]  /*1400*/  IADD3.X R11, PT, PT, ~R3, UR9, R11, P2, P3 ;  /* 0x00000009030b7c10 */ /* 0x000fe400097e650b */
[----:B------:R-:W-:-:S09]  /*1410*/  IADD3.X R14, PT, PT, R13, UR5, RZ, P1, !PT ;  /* 0x000000050d0e7c10 */ /* 0x000fd20008ffe4ff */
.L_x_26:
[----:B0-----:R-:W-:-:S05]  /*1420*/  IMAD.WIDE R12, R6, 0x4, R10 ;  /* 0x00000004060c7825 */ /* 0x001fca00078e020a */
[----:B------:R0:W2:Y:S01]  /*1430*/  LDG.E R7, desc[UR6][R12.64] ;  /* 0x000000060c077981 */ /* 0x0000a2000c1e1900 */
[----:B------:R-:W-:Y:S02]  /*1440*/  VIADD R4, R4, 0x1 ;  /* 0x0000000104047836 */ /* 0x000fe40000000000 */
[----:B------:R-:W-:-:S03]  /*1450*/  VIADD R6, R6, 0x1 ;  /* 0x0000000106067836 */ /* 0x000fc60000000000 */
[----:B------:R-:W-:Y:S01]  /*1460*/  ISETP.NE.AND P1, PT, R4, RZ, PT ;  /* 0x000000ff0400720c */ /* 0x000fe20003f25270 */
[----:B0-----:R-:W-:Y:S01]  /*1470*/  IMAD.MOV.U32 R12, RZ, RZ, R9 ;  /* 0x000000ffff0c7224 */ /* 0x001fe200078e0009 */
[----:B------:R-:W-:Y:S01]  /*1480*/  IADD3 R9, P2, PT, R9, 0x4, RZ ;  /* 0x0000000409097810 */ /* 0x000fe20007f5e0ff */
[----:B------:R-:W-:-:S03]  /*1490*/  IMAD.MOV.U32 R13, RZ, RZ, R14 ;  /* 0x000000ffff0d7224 */ /* 0x000fc600078e000e */
[----:B------:R-:W-:Y:S02]  /*14a0*/  IADD3.X R14, PT, PT, RZ, R14, RZ, P2, !PT ;  /* 0x0000000eff0e7210 */ /* 0x000fe400017fe4ff */
[----:B--2---:R0:W-:Y:S05]  /*14b0*/  STG.E desc[UR6][R12.64], R7 ;  /* 0x000000070c007986 */ /* 0x0041ea000c101906 */
[----:B------:R-:W-:Y:S05]  /*14c0*/  @P1 BRA `(.L_x_26) ;  /* 0xfffffffc00d41947 */ /* 0x000fea000383ffff */
.L_x_25:
[----:B------:R-:W-:Y:S05]  /*14d0*/  BSYNC.RECONVERGENT B0 ;  /* 0x0000000000007941 */ /* 0x000fea0003800200 */
.L_x_24:
[----:B------:R-:W-:Y:S05]  /*14e0*/  @P0 EXIT ;  /* 0x000000000000094d */ /* 0x000fea0003800000 */
[----:B------:R-:W1:Y:S01]  /*14f0*/  LDCU.64 UR4, c[0x0][0x390] ;  /* 0x00007200ff0477ac */ /* 0x000e620008000a00 */
[----:B------:R-:W-:Y:S01]  /*1500*/  IMAD.WIDE R10, R0, 0x4, RZ ;  /* 0x00000004000a7825 */ /* 0x000fe200078e02ff */
[----:B------:R-:W-:Y:S01]  /*1510*/  BSSY.RECONVERGENT B0, `(.L_x_27) ;  /* 0x000003f000007945 */ /* 0x000fe20003800200 */
[----:B------:R-:W3:Y:S02]  /*1520*/  LDCU.64 UR8, c[0x0][0x3a0] ;  /* 0x00007400ff0877ac */ /* 0x000ee40008000a00 */
[----:B------:R-:W-:Y:S02]  /*1530*/  IMAD.IADD R0, R5, 0x1, -R8 ;  /* 0x0000000105007824 */ /* 0x000fe400078e0a08 */
[----:B0-2---:R-:W-:Y:S01]  /*1540*/  IMAD.WIDE.U32 R12, R8, 0x4, R10 ;  /* 0x00000004080c7825 */ /* 0x005fe200078e000a */
[----:B-1----:R-:W-:-:S04]  /*1550*/  IADD3 R10, P1, P2, -R2, UR4, R10 ;  /* 0x00000004020a7c10 */ /* 0x002fc8000fa3e10a */
[----:B------:R-:W-:Y:S02]  /*1560*/  IADD3.X R3, PT, PT, ~R3, UR5, R11, P1, P2 ;  /* 0x0000000503037c10 */ /* 0x000fe40008fe450b */
[----:B------:R-:W-:Y:S02]  /*1570*/  ISETP.GT.AND P1, PT, R0, 0xc, PT ;  /* 0x0000000c0000780c */ /* 0x000fe40003f24270 */
[----:B---3--:R-:W-:Y:S02]  /*1580*/  IADD3 R2, P0, PT, R12, UR8, RZ ;  /* 0x000000080c027c10 */ /* 0x008fe4000ff1e0ff */
[----:B------:R-:W-:Y:S02]  /*1590*/  IADD3 R10, P2, PT, R10, 0x8, RZ ;  /* 0x000000080a0a7810 */ /* 0x000fe40007f5e0ff */
[----:B------:R-:W-:-:S03]  /*15a0*/  IADD3 R2, P3, PT, R2, 0x8, RZ ;  /* 0x0000000802027810 */ /* 0x000fc60007f7e0ff */
[----:B------:R-:W-:Y:S01]  /*15b0*/  IMAD.X R11, RZ, RZ, R3, P2 ;  /* 0x000000ffff0b7224 */ /* 0x000fe200010e0603 */
[----:B------:R-:W-:Y:S02]  /*15c0*/  IADD3.X R3, PT, PT, RZ, UR9, R13, P3, P0 ;  /* 0x00000009ff037c10 */ /* 0x000fe40009fe040d */
[----:B------:R-:W-:Y:S01]  /*15d0*/  PLOP3.LUT P0, PT, PT, PT, PT, 0x80, 0x8 ;  /* 0x000000000008781c */ /* 0x000fe20003f0f070 */
[----:B------:R-:W-:-:S12]  /*15e0*/  @!P1 BRA `(.L_x_28) ;  /* 0x0000000000c49947 */ /* 0x000fd80003800000 */
[----:B------:R-:W-:Y:S01]  /*15f0*/  PLOP3.LUT P0, PT, PT, PT, PT, 0x8, 0x80 ;  /* 0x000000000080781c */ /* 0x000fe20003f0e170 */
[----:B------:R-:W-:-:S12]  /*1600*/  VIADD R7, R5, 0xfffffff4 ;  /* 0xfffffff405077836 */ /* 0x000fd80000000000 */
.L_x_29:
[----:B------:R-:W-:-:S05]  /*1610*/  IMAD.WIDE R12, R6, 0x4, R10 ;  /* 0x00000004060c7825 */ /* 0x000fca00078e020a */
        /* <DEDUP_REMOVED lines=15> */
[----:B------:R-:W-:-:S03]  /*1710*/  IADD3 R13, PT, PT, R6, 0x8, RZ ;  /* 0x00000008060d7810 */ /* 0x000fc60007ffe0ff */
        /* <DEDUP_REMOVED lines=9> */
[----:B------:R-:W-:-:S03]  /*17b0*/  VIADD R15, R6, 0xc ;  /* 0x0000000c060f7836 */ /* 0x000fc60000000000 */
        /* <DEDUP_REMOVED lines=10> */
[----:B------:R-:W-:Y:S01]  /*1860*/  ISETP.GE.AND P1, PT, R8, R7, PT ;  /* 0x000000070800720c */ /* 0x000fe20003f26270 */
[----:B--2---:R-:W-:Y:S04]  /*1870*/  STG.E desc[UR6][R2.64+0x30], R23 ;  /* 0x0000301702007986 */ /* 0x004fe8000c101906 */
[----:B0-----:R-:W2:Y:S01]  /*1880*/  LDG.E R9, desc[UR6][R14.64+0x4] ;  /* 0x000004060e097981 */ /* 0x001ea2000c1e1900 */
[----:B------:R-:W-:Y:S01]  /*1890*/  IADD3 R0, P2, PT, R2, 0x40, RZ ;  /* 0x0000004002007810 */ /* 0x000fe20007f5e0ff */
[----:B------:R-:W-:-:S04]  /*18a0*/  VIADD R6, R6, 0x10 ;  /* 0x0000001006067836 */ /* 0x000fc80000000000 */
[----:B------:R-:W-:Y:S01]  /*18b0*/  IMAD.X R13, RZ, RZ, R3, P2 ;  /* 0x000000ffff0d7224 */ /* 0x000fe200010e0603 */
[----:B--2---:R0:W-:Y:S02]  /*18c0*/  STG.E desc[UR6][R2.64+0x34], R9 ;  /* 0x0000340902007986 */ /* 0x0041e4000c101906 */
[----:B0-----:R-:W-:Y:S01]  /*18d0*/  MOV R2, R0 ;  /* 0x0000000000027202 */ /* 0x001fe20000000f00 */
[----:B------:R-:W-:Y:S01]  /*18e0*/  IMAD.MOV.U32 R3, RZ, RZ, R13 ;  /* 0x000000ffff037224 */ /* 0x000fe200078e000d */
[----:B------:R-:W-:Y:S06]  /*18f0*/  @!P1 BRA `(.L_x_29) ;  /* 0xfffffffc00449947 */ /* 0x000fec000383ffff */
.L_x_28:
[----:B------:R-:W-:Y:S05]  /*1900*/  BSYNC.RECONVERGENT B0 ;  /* 0x0000000000007941 */ /* 0x000fea0003800200 */
.L_x_27:
[----:B------:R-:W-:Y:S01]  /*1910*/  IMAD.IADD R0, R5, 0x1, -R8 ;  /* 0x0000000105007824 */ /* 0x000fe200078e0a08 */
[----:B------:R-:W-:Y:S04]  /*1920*/  BSSY.RECONVERGENT B0, `(.L_x_30) ;  /* 0x000001d000007945 */ /* 0x000fe80003800200 */
[----:B------:R-:W-:-:S13]  /*1930*/  ISETP.GT.AND P1, PT, R0, 0x4, PT ;  /* 0x000000040000780c */ /* 0x000fda0003f24270 */
[----:B------:R-:W-:Y:S05]  /*1940*/  @!P1 BRA `(.L_x_31) ;  /* 0x0000000000689947 */ /* 0x000fea0003800000 */
        /* <DEDUP_REMOVED lines=26> */
.L_x_31:
[----:B------:R-:W-:Y:S05]  /*1af0*/  BSYNC.RECONVERGENT B0 ;  /* 0x0000000000007941 */ /* 0x000fea0003800200 */
.L_x_30:
[----:B------:R-:W-:-:S13]  /*1b00*/  ISETP.LT.OR P0, PT, R8, R5, P0 ;  /* 0x000000050800720c */ /* 0x000fda0000701670 */
[----:B------:R-:W-:Y:S05]  /*1b10*/  @!P0 EXIT ;  /* 0x000000000000894d */ /* 0x000fea0003800000 */
[----:B------:R-:W-:-:S05]  /*1b20*/  IMAD.WIDE R6, R6, 0x4, R10 ;  /* 0x0000000406067825 */ /* 0x000fca00078e020a */
[----:B------:R-:W2:Y:S04]  /*1b30*/  LDG.E R5, desc[UR6][R6.64+-0x8] ;  /* 0xfffff80606057981 */ /* 0x000ea8000c1e1900 */
[----:B--2---:R-:W-:Y:S04]  /*1b40*/  STG.E desc[UR6][R2.64+-0x8], R5 ;  /* 0xfffff80502007986 */ /* 0x004fe8000c101906 */
[----:B------:R-:W2:Y:S04]  /*1b50*/  LDG.E R9, desc[UR6][R6.64+-0x4] ;  /* 0xfffffc0606097981 */ /* 0x000ea8000c1e1900 */
[----:B--2---:R-:W-:Y:S04]  /*1b60*/  STG.E desc[UR6][R2.64+-0x4], R9 ;  /* 0xfffffc0902007986 */ /* 0x004fe8000c101906 */
[----:B------:R-:W2:Y:S04]  /*1b70*/  LDG.E R11, desc[UR6][R6.64] ;  /* 0x00000006060b7981 */ /* 0x000ea8000c1e1900 */
[----:B--2---:R-:W-:Y:S04]  /*1b80*/  STG.E desc[UR6][R2.64], R11 ;  /* 0x0000000b02007986 */ /* 0x004fe8000c101906 */
[----:B------:R-:W2:Y:S04]  /*1b90*/  LDG.E R13, desc[UR6][R6.64+0x4] ;  /* 0x00000406060d7981 */ /* 0x000ea8000c1e1900 */
[----:B--2---:R-:W-:Y:S01]  /*1ba0*/  STG.E desc[UR6][R2.64+0x4], R13 ;  /* 0x0000040d02007986 */ /* 0x004fe2000c101906 */
[----:B------:R-:W-:Y:S05]  /*1bb0*/  EXIT ;  /* 0x000000000000794d */ /* 0x000fea0003800000 */
.L_x_32:
[----:B------:R-:W-:-:S00]  /*1bc0*/  BRA `(.L_x_32) ;  /* 0xfffffffc00fc7947 */ /* 0x000fc0000383ffff */
[----:B------:R-:W-:-:S00]  /*1bd0*/  NOP ;  /* 0x0000000000007918 */ /* 0x000fc00000000000 */
        /* <DEDUP_REMOVED lines=10> */
.L_x_33:


//--------------------- .nv.shared.reserved.0     --------------------------
	.section	.nv.shared.reserved.0,"aw",@nobits
	.weak		__nv_reservedSMEM_offset_0_alias
	.size		__nv_reservedSMEM_offset_0_alias, 0, 64
	.other		__nv_reservedSMEM_offset_0_alias,@"STO_CUDA_RESERVED_SHARED STV_DEFAULT"
__nv_reservedSMEM_offset_0_alias:
	.zero		0
	.zero		64


//--------------------- .nv.constant0._Z21parallel_merge_kernelPiiS_iS_ --------------------------
	.section	.nv.constant0._Z21parallel_merge_kernelPiiS_iS_,"a",@progbits
	.sectionflags	@""
	.align	4
.nv.constant0._Z21parallel_merge_kernelPiiS_iS_:
	.zero		936


//--------------------- SYMBOLS --------------------------

	.type		.nv.reservedSmem.offset0,@object
	.size		.nv.reservedSmem.offset0,0x4
